//
// Generated by NVIDIA NVVM Compiler
//
// Compiler Build ID: CL-36424714
// Cuda compilation tools, release 13.0, V13.0.88
// Based on NVVM 20.0.0
//

.version 9.0
.target sm_100
.address_size 64

	// .globl	_Z14simpson_kernelPd

.visible .entry _Z14simpson_kernelPd(
	.param .u64 .ptr .align 1 _Z14simpson_kernelPd_param_0
)
{
	.reg .pred 	%p<11>;
	.reg .b32 	%r<53>;
	.reg .b32 	%f<7>;
	.reg .b64 	%rd<5>;
	.reg .b64 	%fd<88>;

	ld.param.u64 	%rd1, [_Z14simpson_kernelPd_param_0];
	mov.u32 	%r11, %ctaid.x;
	mov.u32 	%r12, %ntid.x;
	mov.u32 	%r13, %tid.x;
	mad.lo.s32 	%r1, %r11, %r12, %r13;
	setp.gt.s32 	%p1, %r1, 104857599;
	@%p1 bra 	$L__BB0_11;
	shl.b32 	%r14, %r1, 1;
	cvt.rn.f64.s32 	%fd18, %r14;
	fma.rn.f64 	%fd19, %fd18, 0d3F847AE147AE147B, 0dC130000000000000;
	or.b32  	%r15, %r14, 1;
	cvt.rn.f64.s32 	%fd20, %r15;
	fma.rn.f64 	%fd1, %fd20, 0d3F847AE147AE147B, 0dC130000000000000;
	add.s32 	%r16, %r14, 2;
	cvt.rn.f64.s32 	%fd21, %r16;
	fma.rn.f64 	%fd2, %fd21, 0d3F847AE147AE147B, 0dC130000000000000;
	neg.f64 	%fd22, %fd19;
	mul.f64 	%fd3, %fd19, %fd22;
	fma.rn.f64 	%fd23, %fd3, 0d3FF71547652B82FE, 0d4338000000000000;
	{
	.reg .b32 %temp; 
	mov.b64 	{%r2, %temp}, %fd23;
	}
	mov.f64 	%fd24, 0dC338000000000000;
	add.rn.f64 	%fd25, %fd23, %fd24;
	fma.rn.f64 	%fd26, %fd25, 0dBFE62E42FEFA39EF, %fd3;
	fma.rn.f64 	%fd27, %fd25, 0dBC7ABC9E3B39803F, %fd26;
	fma.rn.f64 	%fd28, %fd27, 0d3E5ADE1569CE2BDF, 0d3E928AF3FCA213EA;
	fma.rn.f64 	%fd29, %fd28, %fd27, 0d3EC71DEE62401315;
	fma.rn.f64 	%fd30, %fd29, %fd27, 0d3EFA01997C89EB71;
	fma.rn.f64 	%fd31, %fd30, %fd27, 0d3F2A01A014761F65;
	fma.rn.f64 	%fd32, %fd31, %fd27, 0d3F56C16C1852B7AF;
	fma.rn.f64 	%fd33, %fd32, %fd27, 0d3F81111111122322;
	fma.rn.f64 	%fd34, %fd33, %fd27, 0d3FA55555555502A1;
	fma.rn.f64 	%fd35, %fd34, %fd27, 0d3FC5555555555511;
	fma.rn.f64 	%fd36, %fd35, %fd27, 0d3FE000000000000B;
	fma.rn.f64 	%fd37, %fd36, %fd27, 0d3FF0000000000000;
	fma.rn.f64 	%fd38, %fd37, %fd27, 0d3FF0000000000000;
	{
	.reg .b32 %temp; 
	mov.b64 	{%r3, %temp}, %fd38;
	}
	{
	.reg .b32 %temp; 
	mov.b64 	{%temp, %r4}, %fd38;
	}
	shl.b32 	%r17, %r2, 20;
	add.s32 	%r18, %r17, %r4;
	mov.b64 	%fd85, {%r3, %r18};
	{
	.reg .b32 %temp; 
	mov.b64 	{%temp, %r19}, %fd3;
	}
	mov.b32 	%f4, %r19;
	abs.f32 	%f1, %f4;
	setp.lt.f32 	%p2, %f1, 0f4086232B;
	@%p2 bra 	$L__BB0_4;
	setp.lt.f64 	%p3, %fd3, 0d0000000000000000;
	add.f64 	%fd39, %fd3, 0d7FF0000000000000;
	selp.f64 	%fd85, 0d0000000000000000, %fd39, %p3;
	setp.geu.f32 	%p4, %f1, 0f40874800;
	@%p4 bra 	$L__BB0_4;
	shr.u32 	%r20, %r2, 31;
	add.s32 	%r21, %r2, %r20;
	shr.s32 	%r22, %r21, 1;
	shl.b32 	%r23, %r22, 20;
	add.s32 	%r24, %r4, %r23;
	mov.b64 	%fd40, {%r3, %r24};
	sub.s32 	%r25, %r2, %r22;
	shl.b32 	%r26, %r25, 20;
	add.s32 	%r27, %r26, 1072693248;
	mov.b32 	%r28, 0;
	mov.b64 	%fd41, {%r28, %r27};
	mul.f64 	%fd85, %fd41, %fd40;
$L__BB0_4:
	neg.f64 	%fd42, %fd1;
	mul.f64 	%fd8, %fd1, %fd42;
	fma.rn.f64 	%fd43, %fd8, 0d3FF71547652B82FE, 0d4338000000000000;
	{
	.reg .b32 %temp; 
	mov.b64 	{%r5, %temp}, %fd43;
	}
	mov.f64 	%fd44, 0dC338000000000000;
	add.rn.f64 	%fd45, %fd43, %fd44;
	fma.rn.f64 	%fd46, %fd45, 0dBFE62E42FEFA39EF, %fd8;
	fma.rn.f64 	%fd47, %fd45, 0dBC7ABC9E3B39803F, %fd46;
	fma.rn.f64 	%fd48, %fd47, 0d3E5ADE1569CE2BDF, 0d3E928AF3FCA213EA;
	fma.rn.f64 	%fd49, %fd48, %fd47, 0d3EC71DEE62401315;
	fma.rn.f64 	%fd50, %fd49, %fd47, 0d3EFA01997C89EB71;
	fma.rn.f64 	%fd51, %fd50, %fd47, 0d3F2A01A014761F65;
	fma.rn.f64 	%fd52, %fd51, %fd47, 0d3F56C16C1852B7AF;
	fma.rn.f64 	%fd53, %fd52, %fd47, 0d3F81111111122322;
	fma.rn.f64 	%fd54, %fd53, %fd47, 0d3FA55555555502A1;
	fma.rn.f64 	%fd55, %fd54, %fd47, 0d3FC5555555555511;
	fma.rn.f64 	%fd56, %fd55, %fd47, 0d3FE000000000000B;
	fma.rn.f64 	%fd57, %fd56, %fd47, 0d3FF0000000000000;
	fma.rn.f64 	%fd58, %fd57, %fd47, 0d3FF0000000000000;
	{
	.reg .b32 %temp; 
	mov.b64 	{%r6, %temp}, %fd58;
	}
	{
	.reg .b32 %temp; 
	mov.b64 	{%temp, %r7}, %fd58;
	}
	shl.b32 	%r29, %r5, 20;
	add.s32 	%r30, %r29, %r7;
	mov.b64 	%fd86, {%r6, %r30};
	{
	.reg .b32 %temp; 
	mov.b64 	{%temp, %r31}, %fd8;
	}
	mov.b32 	%f5, %r31;
	abs.f32 	%f2, %f5;
	setp.lt.f32 	%p5, %f2, 0f4086232B;
	@%p5 bra 	$L__BB0_7;
	setp.lt.f64 	%p6, %fd8, 0d0000000000000000;
	add.f64 	%fd59, %fd8, 0d7FF0000000000000;
	selp.f64 	%fd86, 0d0000000000000000, %fd59, %p6;
	setp.geu.f32 	%p7, %f2, 0f40874800;
	@%p7 bra 	$L__BB0_7;
	shr.u32 	%r32, %r5, 31;
	add.s32 	%r33, %r5, %r32;
	shr.s32 	%r34, %r33, 1;
	shl.b32 	%r35, %r34, 20;
	add.s32 	%r36, %r7, %r35;
	mov.b64 	%fd60, {%r6, %r36};
	sub.s32 	%r37, %r5, %r34;
	shl.b32 	%r38, %r37, 20;
	add.s32 	%r39, %r38, 1072693248;
	mov.b32 	%r40, 0;
	mov.b64 	%fd61, {%r40, %r39};
	mul.f64 	%fd86, %fd61, %fd60;
$L__BB0_7:
	neg.f64 	%fd62, %fd2;
	mul.f64 	%fd13, %fd2, %fd62;
	fma.rn.f64 	%fd63, %fd13, 0d3FF71547652B82FE, 0d4338000000000000;
	{
	.reg .b32 %temp; 
	mov.b64 	{%r8, %temp}, %fd63;
	}
	mov.f64 	%fd64, 0dC338000000000000;
	add.rn.f64 	%fd65, %fd63, %fd64;
	fma.rn.f64 	%fd66, %fd65, 0dBFE62E42FEFA39EF, %fd13;
	fma.rn.f64 	%fd67, %fd65, 0dBC7ABC9E3B39803F, %fd66;
	fma.rn.f64 	%fd68, %fd67, 0d3E5ADE1569CE2BDF, 0d3E928AF3FCA213EA;
	fma.rn.f64 	%fd69, %fd68, %fd67, 0d3EC71DEE62401315;
	fma.rn.f64 	%fd70, %fd69, %fd67, 0d3EFA01997C89EB71;
	fma.rn.f64 	%fd71, %fd70, %fd67, 0d3F2A01A014761F65;
	fma.rn.f64 	%fd72, %fd71, %fd67, 0d3F56C16C1852B7AF;
	fma.rn.f64 	%fd73, %fd72, %fd67, 0d3F81111111122322;
	fma.rn.f64 	%fd74, %fd73, %fd67, 0d3FA55555555502A1;
	fma.rn.f64 	%fd75, %fd74, %fd67, 0d3FC5555555555511;
	fma.rn.f64 	%fd76, %fd75, %fd67, 0d3FE000000000000B;
	fma.rn.f64 	%fd77, %fd76, %fd67, 0d3FF0000000000000;
	fma.rn.f64 	%fd78, %fd77, %fd67, 0d3FF0000000000000;
	{
	.reg .b32 %temp; 
	mov.b64 	{%r9, %temp}, %fd78;
	}
	{
	.reg .b32 %temp; 
	mov.b64 	{%temp, %r10}, %fd78;
	}
	shl.b32 	%r41, %r8, 20;
	add.s32 	%r42, %r41, %r10;
	mov.b64 	%fd87, {%r9, %r42};
	{
	.reg .b32 %temp; 
	mov.b64 	{%temp, %r43}, %fd13;
	}
	mov.b32 	%f6, %r43;
	abs.f32 	%f3, %f6;
	setp.lt.f32 	%p8, %f3, 0f4086232B;
	@%p8 bra 	$L__BB0_10;
	setp.lt.f64 	%p9, %fd13, 0d0000000000000000;
	add.f64 	%fd79, %fd13, 0d7FF0000000000000;
	selp.f64 	%fd87, 0d0000000000000000, %fd79, %p9;
	setp.geu.f32 	%p10, %f3, 0f40874800;
	@%p10 bra 	$L__BB0_10;
	shr.u32 	%r44, %r8, 31;
	add.s32 	%r45, %r8, %r44;
	shr.s32 	%r46, %r45, 1;
	shl.b32 	%r47, %r46, 20;
	add.s32 	%r48, %r10, %r47;
	mov.b64 	%fd80, {%r9, %r48};
	sub.s32 	%r49, %r8, %r46;
	shl.b32 	%r50, %r49, 20;
	add.s32 	%r51, %r50, 1072693248;
	mov.b32 	%r52, 0;
	mov.b64 	%fd81, {%r52, %r51};
	mul.f64 	%fd87, %fd81, %fd80;
$L__BB0_10:
	fma.rn.f64 	%fd82, %fd86, 0d4010000000000000, %fd85;
	add.f64 	%fd83, %fd82, %fd87;
	mul.f64 	%fd84, %fd83, 0d3F6B4E81B4E81B4F;
	cvta.to.global.u64 	%rd2, %rd1;
	mul.wide.s32 	%rd3, %r1, 8;
	add.s64 	%rd4, %rd2, %rd3;
	st.global.f64 	[%rd4], %fd84;
$L__BB0_11:
	ret;

}


// ===== COMPILED SASS (sm_100) =====

	.target	sm_100

	.elftype	@"ET_EXEC"


//--------------------- .note.nv.tkinfo           --------------------------
	.section	.note.nv.tkinfo,"",@"SHT_NOTE"
	.sectionflags	@"SHF_NOTE_NV_TKINFO"
	.tkinfo
        /*0018*/ 	.word	0x00000002
        /*0030*/ 	.string	""
        /*0030*/ 	.string	"ptxas"
        /*0030*/ 	.string	"Cuda compilation tools, release 13.0, V13.0.88"
        /*0030*/ 	.string	"Build cuda_13.0.r13.0/compiler.36424714_0"
        /*0030*/ 	.string	"-arch sm_100 -m 64 "



//--------------------- .note.nv.cuinfo           --------------------------
	.section	.note.nv.cuinfo,"",@"SHT_NOTE"
	.sectionflags	@"SHF_NOTE_NV_CUINFO"
        /*0018*/ 	.short	0x0002
        /*001a*/ 	.short	0x0064
        /*001c*/ 	.short	0x0082
	.zero		2


//--------------------- .nv.info                  --------------------------
	.section	.nv.info,"",@"SHT_CUDA_INFO"
	.align	4


	//----- nvinfo : EIATTR_REGCOUNT
	.align		4
        /*0000*/ 	.byte	0x04, 0x2f
        /*0002*/ 	.short	(.L_1 - .L_0)
	.align		4
.L_0:
        /*0004*/ 	.word	index@(_Z14simpson_kernelPd)
        /*0008*/ 	.word	0x0000001c


	//----- nvinfo : EIATTR_FRAME_SIZE
	.align		4
.L_1:
        /*000c*/ 	.byte	0x04, 0x11
        /*000e*/ 	.short	(.L_3 - .L_2)
	.align		4
.L_2:
        /*0010*/ 	.word	index@(_Z14simpson_kernelPd)
        /*0014*/ 	.word	0x00000000


	//----- nvinfo : EIATTR_MIN_STACK_SIZE
	.align		4
.L_3:
        /*0018*/ 	.byte	0x04, 0x12
        /*001a*/ 	.short	(.L_5 - .L_4)
	.align		4
.L_4:
        /*001c*/ 	.word	index@(_Z14simpson_kernelPd)
        /*0020*/ 	.word	0x00000000
.L_5:


//--------------------- .nv.compat                --------------------------
	.section	.nv.compat,"",@"SHT_CUDA_COMPAT_INFO"
	.align	4
        /*0000*/ 	.byte	0x02, 0x09, 0x00, 0x00, 0x02, 0x02, 0x01, 0x00, 0x02, 0x05, 0x05, 0x00, 0x03, 0x07, 0x01, 0x01
        /*0010*/ 	.byte	0x02, 0x03, 0x00, 0x00, 0x02, 0x06, 0x01, 0x00, 0x04, 0x0b, 0x08, 0x00, 0x01, 0x00, 0x00, 0x00
        /*0020*/ 	.byte	0x00, 0x00, 0x00, 0x00


//--------------------- .nv.info._Z14simpson_kernelPd --------------------------
	.section	.nv.info._Z14simpson_kernelPd,"",@"SHT_CUDA_INFO"
	.sectionflags	@""
	.align	4


	//----- nvinfo : EIATTR_CUDA_API_VERSION
	.align		4
        /*0000*/ 	.byte	0x04, 0x37
        /*0002*/ 	.short	(.L_7 - .L_6)
.L_6:
        /*0004*/ 	.word	0x00000082


	//----- nvinfo : EIATTR_KPARAM_INFO
	.align		4
.L_7:
        /*0008*/ 	.byte	0x04, 0x17
        /*000a*/ 	.short	(.L_9 - .L_8)
.L_8:
        /*000c*/ 	.word	0x00000000
        /*0010*/ 	.short	0x0000
        /*0012*/ 	.short	0x0000
        /*0014*/ 	.byte	0x00, 0xf5, 0x21, 0x00


	//----- nvinfo : EIATTR_SPARSE_MMA_MASK
	.align		4
.L_9:
        /*0018*/ 	.byte	0x03, 0x50
        /*001a*/ 	.short	0x0000


	//----- nvinfo : EIATTR_MAXREG_COUNT
	.align		4
        /*001c*/ 	.byte	0x03, 0x1b
        /*001e*/ 	.short	0x00ff


	//----- nvinfo : EIATTR_MERCURY_ISA_VERSION
	.align		4
        /*0020*/ 	.byte	0x03, 0x5f
        /*0022*/ 	.short	0x0101


	//----- nvinfo : EIATTR_VRC_CTA_INIT_COUNT
	.align		4
        /*0024*/ 	.byte	0x02, 0x4a
	.zero		1
	.zero		1


	//----- nvinfo : EIATTR_EXIT_INSTR_OFFSETS
	.align		4
        /*0028*/ 	.byte	0x04, 0x1c
        /*002a*/ 	.short	(.L_11 - .L_10)


	//   ....[0]....
.L_10:
        /*002c*/ 	.word	0x00000060


	//   ....[1]....
        /*0030*/ 	.word	0x000009c0


	//----- nvinfo : EIATTR_CRS_STACK_SIZE
	.align		4
.L_11:
        /*0034*/ 	.byte	0x04, 0x1e
        /*0036*/ 	.short	(.L_13 - .L_12)
.L_12:
        /*0038*/ 	.word	0x00000000


	//----- nvinfo : EIATTR_CBANK_PARAM_SIZE
	.align		4
.L_13:
        /*003c*/ 	.byte	0x03, 0x19
        /*003e*/ 	.short	0x0008


	//----- nvinfo : EIATTR_PARAM_CBANK
	.align		4
        /*0040*/ 	.byte	0x04, 0x0a
        /*0042*/ 	.short	(.L_15 - .L_14)
	.align		4
.L_14:
        /*0044*/ 	.word	index@(.nv.constant0._Z14simpson_kernelPd)
        /*0048*/ 	.short	0x0380
        /*004a*/ 	.short	0x0008


	//----- nvinfo : EIATTR_SW_WAR
	.align		4
.L_15:
        /*004c*/ 	.byte	0x04, 0x36
        /*004e*/ 	.short	(.L_17 - .L_16)
.L_16:
        /*0050*/ 	.word	0x00000008
.L_17:


//--------------------- .nv.callgraph             --------------------------
	.section	.nv.callgraph,"",@"SHT_CUDA_CALLGRAPH"
	.align	4
	.sectionentsize	8
	.align		4
        /*0000*/ 	.word	0x00000000
	.align		4
        /*0004*/ 	.word	0xffffffff
	.align		4
        /*0008*/ 	.word	0x00000000
	.align		4
        /*000c*/ 	.word	0xfffffffe
	.align		4
        /*0010*/ 	.word	0x00000000
	.align		4
        /*0014*/ 	.word	0xfffffffd
	.align		4
        /*0018*/ 	.word	0x00000000
	.align		4
        /*001c*/ 	.word	0xfffffffc


//--------------------- .text._Z14simpson_kernelPd --------------------------
	.section	.text._Z14simpson_kernelPd,"ax",@progbits
	.align	128
        .global         _Z14simpson_kernelPd
        .type           _Z14simpson_kernelPd,@function
        .size           _Z14simpson_kernelPd,(.L_x_7 - _Z14simpson_kernelPd)
        .other          _Z14simpson_kernelPd,@"STO_CUDA_ENTRY STV_DEFAULT"
_Z14simpson_kernelPd:
.text._Z14simpson_kernelPd:
[----:B------:R-:W-:Y:S01]  /*0000*/  LDC R1, c[0x0][0x37c] ;  /* 0x0000df00ff017b82 */ /* 0x000fe20000000800 */
[----:B------:R-:W0:Y:S07]  /*0010*/  S2R R3, SR_TID.X ;  /* 0x0000000000037919 */ /* 0x000e2e0000002100 */
[----:B------:R-:W0:Y:S08]  /*0020*/  S2UR UR4, SR_CTAID.X ;  /* 0x00000000000479c3 */ /* 0x000e300000002500 */
[----:B------:R-:W0:Y:S02]  /*0030*/  LDC R0, c[0x0][0x360] ;  /* 0x0000d800ff007b82 */ /* 0x000e240000000800 */
[----:B0-----:R-:W-:-:S05]  /*0040*/  IMAD R0, R0, UR4, R3 ;  /* 0x0000000400007c24 */ /* 0x001fca000f8e0203 */
[----:B------:R-:W-:-:S13]  /*0050*/  ISETP.GT.AND P0, PT, R0, 0x63fffff, PT ;  /* 0x063fffff0000780c */ /* 0x000fda0003f04270 */
[----:B------:R-:W-:Y:S05]  /*0060*/  @P0 EXIT ;  /* 0x000000000000094d */ /* 0x000fea0003800000 */
[----:B------:R-:W-:Y:S01]  /*0070*/  IMAD.SHL.U32 R6, R0, 0x2, RZ ;  /* 0x0000000200067824 */ /* 0x000fe200078e00ff */
[----:B------:R-:W-:Y:S01]  /*0080*/  MOV R13, 0x3ff71547 ;  /* 0x3ff71547000d7802 */ /* 0x000fe20000000f00 */
[----:B------:R-:W-:Y:S01]  /*0090*/  IMAD.MOV.U32 R10, RZ, RZ, 0x47ae147b ;  /* 0x47ae147bff0a7424 */ /* 0x000fe200078e00ff */
[----:B------:R-:W-:Y:S01]  /*00a0*/  UMOV UR4, 0xfefa39ef ;  /* 0xfefa39ef00047882 */ /* 0x000fe20000000000 */
[----:B------:R-:W0:Y:S01]  /*00b0*/  I2F.F64 R2, R6 ;  /* 0x0000000600027312 */ /* 0x000e220000201c00 */
[C---:B------:R-:W-:Y:S01]  /*00c0*/  VIADD R14, R6.reuse, 0x1 ;  /* 0x00000001060e7836 */ /* 0x040fe20000000000 */
[----:B------:R-:W-:Y:S01]  /*00d0*/  UMOV UR5, 0x3fe62e42 ;  /* 0x3fe62e4200057882 */ /* 0x000fe20000000000 */
[----:B------:R-:W-:Y:S01]  /*00e0*/  IMAD.MOV.U32 R11, RZ, RZ, 0x3f847ae1 ;  /* 0x3f847ae1ff0b7424 */ /* 0x000fe200078e00ff */
[----:B------:R-:W-:Y:S01]  /*00f0*/  UMOV UR6, 0x3b39803f ;  /* 0x3b39803f00067882 */ /* 0x000fe20000000000 */
[----:B------:R-:W-:Y:S01]  /*0100*/  VIADD R15, R6, 0x2 ;  /* 0x00000002060f7836 */ /* 0x000fe20000000000 */
[----:B------:R-:W-:Y:S01]  /*0110*/  UMOV UR7, 0x3c7abc9e ;  /* 0x3c7abc9e00077882 */ /* 0x000fe20000000000 */
[----:B------:R-:W-:Y:S01]  /*0120*/  IMAD.MOV.U32 R12, RZ, RZ, 0x652b82fe ;  /* 0x652b82feff0c7424 */ /* 0x000fe200078e00ff */
[----:B------:R-:W1:Y:S01]  /*0130*/  I2F.F64 R4, R14 ;  /* 0x0000000e00047312 */ /* 0x000e620000201c00 */
[----:B------:R-:W-:Y:S01]  /*0140*/  UMOV UR8, 0x69ce2bdf ;  /* 0x69ce2bdf00087882 */ /* 0x000fe20000000000 */
[----:B------:R-:W-:Y:S01]  /*0150*/  UMOV UR9, 0x3e5ade15 ;  /* 0x3e5ade1500097882 */ /* 0x000fe20000000000 */
[----:B------:R-:W-:Y:S01]  /*0160*/  UMOV UR10, 0x62401315 ;  /* 0x62401315000a7882 */ /* 0x000fe20000000000 */
[----:B------:R-:W-:Y:S01]  /*0170*/  UMOV UR11, 0x3ec71dee ;  /* 0x3ec71dee000b7882 */ /* 0x000fe20000000000 */
[----:B------:R-:W-:Y:S01]  /*0180*/  UMOV UR12, 0x7c89eb71 ;  /* 0x7c89eb71000c7882 */ /* 0x000fe20000000000 */
[----:B------:R-:W-:Y:S01]  /*0190*/  UMOV UR13, 0x3efa0199 ;  /* 0x3efa0199000d7882 */ /* 0x000fe20000000000 */
[-C--:B0-----:R-:W-:Y:S01]  /*01a0*/  DFMA R2, R2, R10.reuse, -1048576 ;  /* 0xc13000000202742b */ /* 0x081fe2000000000a */
[----:B------:R-:W0:Y:S01]  /*01b0*/  I2F.F64 R8, R15 ;  /* 0x0000000f00087312 */ /* 0x000e220000201c00 */
[----:B------:R-:W-:Y:S01]  /*01c0*/  UMOV UR14, 0x14761f65 ;  /* 0x14761f65000e7882 */ /* 0x000fe20000000000 */
[----:B------:R-:W-:Y:S01]  /*01d0*/  UMOV UR15, 0x3f2a01a0 ;  /* 0x3f2a01a0000f7882 */ /* 0x000fe20000000000 */
[----:B------:R-:W-:Y:S01]  /*01e0*/  UMOV UR16, 0x1852b7af ;  /* 0x1852b7af00107882 */ /* 0x000fe20000000000 */
[----:B------:R-:W-:Y:S01]  /*01f0*/  UMOV UR17, 0x3f56c16c ;  /* 0x3f56c16c00117882 */ /* 0x000fe20000000000 */
[----:B------:R-:W-:Y:S01]  /*0200*/  UMOV UR18, 0x11122322 ;  /* 0x1112232200127882 */ /* 0x000fe20000000000 */
[----:B------:R-:W-:Y:S01]  /*0210*/  UMOV UR19, 0x3f811111 ;  /* 0x3f81111100137882 */ /* 0x000fe20000000000 */
[----:B-1----:R-:W-:Y:S01]  /*0220*/  DFMA R4, R4, R10, -1048576 ;  /* 0xc13000000404742b */ /* 0x002fe2000000000a */
[----:B------:R-:W-:Y:S01]  /*0230*/  UMOV UR20, 0x555502a1 ;  /* 0x555502a100147882 */ /* 0x000fe20000000000 */
[----:B------:R-:W-:Y:S01]  /*0240*/  DMUL R2, R2, -R2 ;  /* 0x8000000202027228 */ /* 0x000fe20000000000 */
[----:B------:R-:W-:Y:S01]  /*0250*/  UMOV UR21, 0x3fa55555 ;  /* 0x3fa5555500157882 */ /* 0x000fe20000000000 */
[----:B------:R-:W-:Y:S01]  /*0260*/  UMOV UR22, 0x55555511 ;  /* 0x5555551100167882 */ /* 0x000fe20000000000 */
[----:B------:R-:W-:Y:S01]  /*0270*/  UMOV UR23, 0x3fc55555 ;  /* 0x3fc5555500177882 */ /* 0x000fe20000000000 */
[----:B------:R-:W-:Y:S01]  /*0280*/  UMOV UR24, 0xb ;  /* 0x0000000b00187882 */ /* 0x000fe20000000000 */
[----:B------:R-:W-:Y:S01]  /*0290*/  UMOV UR25, 0x3fe00000 ;  /* 0x3fe0000000197882 */ /* 0x000fe20000000000 */
[----:B------:R-:W-:Y:S01]  /*02a0*/  DMUL R4, R4, -R4 ;  /* 0x8000000404047228 */ /* 0x000fe20000000000 */
[----:B------:R-:W-:Y:S01]  /*02b0*/  BSSY.RECONVERGENT B0, `(.L_x_0) ;  /* 0x0000046000007945 */ /* 0x000fe20003800200 */
[----:B------:R-:W-:-:S02]  /*02c0*/  DFMA R6, R2, R12, 6.75539944105574400000e+15 ;  /* 0x433800000206742b */ /* 0x000fc4000000000c */
[----:B0-----:R-:W-:Y:S01]  /*02d0*/  DFMA R10, R8, R10, -1048576 ;  /* 0xc1300000080a742b */ /* 0x001fe2000000000a */
[----:B------:R-:W-:-:S03]  /*02e0*/  FSETP.GEU.AND P2, PT, |R3|, 4.1917929649353027344, PT ;  /* 0x4086232b0300780b */ /* 0x000fc60003f4e200 */
[----:B------:R-:W-:Y:S02]  /*02f0*/  DFMA R8, R4, R12, 6.75539944105574400000e+15 ;  /* 0x433800000408742b */ /* 0x000fe4000000000c */
[----:B------:R-:W-:Y:S01]  /*0300*/  DADD R20, R6, -6.75539944105574400000e+15 ;  /* 0xc338000006147429 */ /* 0x000fe20000000000 */
[----:B------:R-:W-:Y:S01]  /*0310*/  FSETP.GEU.AND P0, PT, |R5|, 4.1917929649353027344, PT ;  /* 0x4086232b0500780b */ /* 0x000fe20003f0e200 */
[----:B------:R-:W-:-:S04]  /*0320*/  DMUL R10, R10, -R10 ;  /* 0x8000000a0a0a7228 */ /* 0x000fc80000000000 */
[----:B------:R-:W-:Y:S02]  /*0330*/  DADD R16, R8, -6.75539944105574400000e+15 ;  /* 0xc338000008107429 */ /* 0x000fe40000000000 */
[----:B------:R-:W-:Y:S02]  /*0340*/  DFMA R14, R20, -UR4, R2 ;  /* 0x80000004140e7c2b */ /* 0x000fe40008000002 */
[----:B------:R-:W-:Y:S02]  /*0350*/  DFMA R12, R10, R12, 6.75539944105574400000e+15 ;  /* 0x433800000a0c742b */ /* 0x000fe4000000000c */
[----:B------:R-:W-:Y:S02]  /*0360*/  FSETP.GEU.AND P1, PT, |R11|, 4.1917929649353027344, PT ;  /* 0x4086232b0b00780b */ /* 0x000fe40003f2e200 */
[----:B------:R-:W-:Y:S02]  /*0370*/  DFMA R22, R16, -UR4, R4 ;  /* 0x8000000410167c2b */ /* 0x000fe40008000004 */
[----:B------:R-:W-:-:S02]  /*0380*/  DFMA R20, R20, -UR6, R14 ;  /* 0x8000000614147c2b */ /* 0x000fc4000800000e */
[----:B------:R-:W-:Y:S01]  /*0390*/  DADD R18, R12, -6.75539944105574400000e+15 ;  /* 0xc33800000c127429 */ /* 0x000fe20000000000 */
[----:B------:R-:W-:Y:S02]  /*03a0*/  IMAD.MOV.U32 R14, RZ, RZ, -0x35dec16 ;  /* 0xfca213eaff0e7424 */ /* 0x000fe400078e00ff */
[----:B------:R-:W-:Y:S01]  /*03b0*/  IMAD.MOV.U32 R15, RZ, RZ, 0x3e928af3 ;  /* 0x3e928af3ff0f7424 */ /* 0x000fe200078e00ff */
[----:B------:R-:W-:-:S04]  /*03c0*/  DFMA R16, R16, -UR6, R22 ;  /* 0x8000000610107c2b */ /* 0x000fc80008000016 */
[----:B------:R-:W-:Y:S02]  /*03d0*/  DFMA R22, R18, -UR4, R10 ;  /* 0x8000000412167c2b */ /* 0x000fe4000800000a */
[----:B------:R-:W-:-:S06]  /*03e0*/  DFMA R24, R20, UR8, R14 ;  /* 0x0000000814187c2b */ /* 0x000fcc000800000e */
[----:B------:R-:W-:Y:S02]  /*03f0*/  DFMA R18, R18, -UR6, R22 ;  /* 0x8000000612127c2b */ /* 0x000fe40008000016 */
[----:B------:R-:W-:Y:S02]  /*0400*/  DFMA R24, R20, R24, UR10 ;  /* 0x0000000a14187e2b */ /* 0x000fe40008000018 */
[----:B------:R-:W-:-:S04]  /*0410*/  DFMA R22, R16, UR8, R14 ;  /* 0x0000000810167c2b */ /* 0x000fc8000800000e */
[----:B------:R-:W-:Y:S02]  /*0420*/  DFMA R14, R18, UR8, R14 ;  /* 0x00000008120e7c2b */ /* 0x000fe4000800000e */
[----:B------:R-:W-:Y:S02]  /*0430*/  DFMA R24, R20, R24, UR12 ;  /* 0x0000000c14187e2b */ /* 0x000fe40008000018 */
[----:B------:R-:W-:-:S04]  /*0440*/  DFMA R22, R16, R22, UR10 ;  /* 0x0000000a10167e2b */ /* 0x000fc80008000016 */
[----:B------:R-:W-:Y:S02]  /*0450*/  DFMA R14, R18, R14, UR10 ;  /* 0x0000000a120e7e2b */ /* 0x000fe4000800000e */
        /* <DEDUP_REMOVED lines=18> */
[----:B------:R-:W-:Y:S02]  /*0580*/  DFMA R24, R20, R24, 1 ;  /* 0x3ff000001418742b */ /* 0x000fe40000000018 */
[----:B------:R-:W-:-:S06]  /*0590*/  DFMA R22, R16, R22, UR24 ;  /* 0x0000001810167e2b */ /* 0x000fcc0008000016 */
[----:B------:R-:W-:Y:S02]  /*05a0*/  DFMA R20, R20, R24, 1 ;  /* 0x3ff000001414742b */ /* 0x000fe40000000018 */
[----:B------:R-:W-:Y:S01]  /*05b0*/  DFMA R24, R18, R14, UR24 ;  /* 0x0000001812187e2b */ /* 0x000fe2000800000e */
[----:B------:R-:W0:Y:S01]  /*05c0*/  LDC.64 R14, c[0x0][0x380] ;  /* 0x0000e000ff0e7b82 */ /* 0x000e220000000a00 */
[----:B------:R-:W-:-:S06]  /*05d0*/  DFMA R22, R16, R22, 1 ;  /* 0x3ff000001016742b */ /* 0x000fcc0000000016 */
[----:B------:R-:W-:Y:S02]  /*05e0*/  DFMA R24, R18, R24, 1 ;  /* 0x3ff000001218742b */ /* 0x000fe40000000018 */
[----:B------:R-:W-:-:S06]  /*05f0*/  DFMA R16, R16, R22, 1 ;  /* 0x3ff000001010742b */ /* 0x000fcc0000000016 */
[----:B------:R-:W-:Y:S01]  /*0600*/  DFMA R22, R18, R24, 1 ;  /* 0x3ff000001216742b */ /* 0x000fe20000000018 */
[----:B------:R-:W-:Y:S01]  /*0610*/  IMAD R19, R6, 0x100000, R21 ;  /* 0x0010000006137824 */ /* 0x000fe200078e0215 */
[----:B------:R-:W-:Y:S02]  /*0620*/  MOV R18, R20 ;  /* 0x0000001400127202 */ /* 0x000fe40000000f00 */
[----:B------:R-:W-:Y:S01]  /*0630*/  IMAD R25, R8, 0x100000, R17 ;  /* 0x0010000008197824 */ /* 0x000fe200078e0211 */
[----:B------:R-:W-:Y:S06]  /*0640*/  @!P2 BRA `(.L_x_1) ;  /* 0x000000000030a947 */ /* 0x000fec0003800000 */
[----:B------:R-:W-:Y:S01]  /*0650*/  FSETP.GEU.AND P3, PT, |R3|, 4.2275390625, PT ;  /* 0x408748000300780b */ /* 0x000fe20003f6e200 */
[C---:B------:R-:W-:Y:S02]  /*0660*/  DADD R18, R2.reuse, +INF ;  /* 0x7ff0000002127429 */ /* 0x040fe40000000000 */
[----:B------:R-:W-:-:S08]  /*0670*/  DSETP.GEU.AND P2, PT, R2, RZ, PT ;  /* 0x000000ff0200722a */ /* 0x000fd00003f4e000 */
[----:B------:R-:W-:Y:S02]  /*0680*/  FSEL R18, R18, RZ, P2 ;  /* 0x000000ff12127208 */ /* 0x000fe40001000000 */
[----:B------:R-:W-:Y:S02]  /*0690*/  @!P3 LEA.HI R7, R6, R6, RZ, 0x1 ;  /* 0x000000060607b211 */ /* 0x000fe400078f08ff */
[----:B------:R-:W-:Y:S02]  /*06a0*/  FSEL R19, R19, RZ, P2 ;  /* 0x000000ff13137208 */ /* 0x000fe40001000000 */
[----:B------:R-:W-:-:S05]  /*06b0*/  @!P3 SHF.R.S32.HI R7, RZ, 0x1, R7 ;  /* 0x00000001ff07b819 */ /* 0x000fca0000011407 */
[----:B------:R-:W-:Y:S02]  /*06c0*/  @!P3 IMAD.IADD R2, R6, 0x1, -R7 ;  /* 0x000000010602b824 */ /* 0x000fe400078e0a07 */
[----:B------:R-:W-:-:S03]  /*06d0*/  @!P3 IMAD R21, R7, 0x100000, R21 ;  /* 0x001000000715b824 */ /* 0x000fc600078e0215 */
[----:B------:R-:W-:Y:S01]  /*06e0*/  @!P3 LEA R3, R2, 0x3ff00000, 0x14 ;  /* 0x3ff000000203b811 */ /* 0x000fe200078ea0ff */
[----:B------:R-:W-:-:S06]  /*06f0*/  @!P3 IMAD.MOV.U32 R2, RZ, RZ, RZ ;  /* 0x000000ffff02b224 */ /* 0x000fcc00078e00ff */
[----:B------:R-:W-:-:S11]  /*0700*/  @!P3 DMUL R18, R20, R2 ;  /* 0x000000021412b228 */ /* 0x000fd60000000000 */
.L_x_1:
[----:B------:R-:W-:Y:S05]  /*0710*/  BSYNC.RECONVERGENT B0 ;  /* 0x0000000000007941 */ /* 0x000fea0003800200 */
.L_x_0:
[----:B------:R-:W-:Y:S01]  /*0720*/  BSSY.RECONVERGENT B0, `(.L_x_2) ;  /* 0x0000011000007945 */ /* 0x000fe20003800200 */
[----:B------:R-:W-:Y:S01]  /*0730*/  IMAD R7, R12, 0x100000, R23 ;  /* 0x001000000c077824 */ /* 0x000fe200078e0217 */
[----:B------:R-:W-:Y:S01]  /*0740*/  MOV R2, R16 ;  /* 0x0000001000027202 */ /* 0x000fe20000000f00 */
[----:B------:R-:W-:Y:S01]  /*0750*/  IMAD.MOV.U32 R3, RZ, RZ, R25 ;  /* 0x000000ffff037224 */ /* 0x000fe200078e0019 */
[----:B------:R-:W-:Y:S06]  /*0760*/  @!P0 BRA `(.L_x_3) ;  /* 0x0000000000308947 */ /* 0x000fec0003800000 */
[----:B------:R-:W-:Y:S01]  /*0770*/  FSETP.GEU.AND P2, PT, |R5|, 4.2275390625, PT ;  /* 0x408748000500780b */ /* 0x000fe20003f4e200 */
[C---:B------:R-:W-:Y:S02]  /*0780*/  DADD R20, R4.reuse, +INF ;  /* 0x7ff0000004147429 */ /* 0x040fe40000000000 */
[----:B------:R-:W-:-:S08]  /*0790*/  DSETP.GEU.AND P0, PT, R4, RZ, PT ;  /* 0x000000ff0400722a */ /* 0x000fd00003f0e000 */
[----:B------:R-:W-:Y:S02]  /*07a0*/  FSEL R3, R21, RZ, P0 ;  /* 0x000000ff15037208 */ /* 0x000fe40000000000 */
[----:B------:R-:W-:-:S04]  /*07b0*/  @!P2 LEA.HI R2, R8, R8, RZ, 0x1 ;  /* 0x000000080802a211 */ /* 0x000fc800078f08ff */
[----:B------:R-:W-:Y:S02]  /*07c0*/  @!P2 SHF.R.S32.HI R5, RZ, 0x1, R2 ;  /* 0x00000001ff05a819 */ /* 0x000fe40000011402 */
[----:B------:R-:W-:-:S03]  /*07d0*/  FSEL R2, R20, RZ, P0 ;  /* 0x000000ff14027208 */ /* 0x000fc60000000000 */
[----:B------:R-:W-:Y:S02]  /*07e0*/  @!P2 IMAD.IADD R4, R8, 0x1, -R5 ;  /* 0x000000010804a824 */ /* 0x000fe400078e0a05 */
[----:B------:R-:W-:-:S03]  /*07f0*/  @!P2 IMAD R17, R5, 0x100000, R17 ;  /* 0x001000000511a824 */ /* 0x000fc600078e0211 */
[----:B------:R-:W-:Y:S01]  /*0800*/  @!P2 LEA R5, R4, 0x3ff00000, 0x14 ;  /* 0x3ff000000405a811 */ /* 0x000fe200078ea0ff */
[----:B------:R-:W-:-:S06]  /*0810*/  @!P2 IMAD.MOV.U32 R4, RZ, RZ, RZ ;  /* 0x000000ffff04a224 */ /* 0x000fcc00078e00ff */
[----:B------:R-:W-:-:S11]  /*0820*/  @!P2 DMUL R2, R16, R4 ;  /* 0x000000041002a228 */ /* 0x000fd60000000000 */
.L_x_3:
[----:B------:R-:W-:Y:S05]  /*0830*/  BSYNC.RECONVERGENT B0 ;  /* 0x0000000000007941 */ /* 0x000fea0003800200 */
.L_x_2:
[----:B------:R-:W-:Y:S01]  /*0840*/  BSSY.RECONVERGENT B0, `(.L_x_4) ;  /* 0x000000f000007945 */ /* 0x000fe20003800200 */
[----:B------:R-:W-:-:S03]  /*0850*/  MOV R6, R22 ;  /* 0x0000001600067202 */ /* 0x000fc60000000f00 */
[----:B------:R-:W-:Y:S05]  /*0860*/  @!P1 BRA `(.L_x_5) ;  /* 0x0000000000309947 */ /* 0x000fea0003800000 */
        /* <DEDUP_REMOVED lines=12> */
.L_x_5:
[----:B------:R-:W-:Y:S05]  /*0930*/  BSYNC.RECONVERGENT B0 ;  /* 0x0000000000007941 */ /* 0x000fea0003800200 */
.L_x_4:
[----:B------:R-:W-:Y:S01]  /*0940*/  DFMA R2, R2, 4, R18 ;  /* 0x401000000202782b */ /* 0x000fe20000000012 */
[----:B------:R-:W1:Y:S01]  /*0950*/  LDCU.64 UR4, c[0x0][0x358] ;  /* 0x00006b00ff0477ac */ /* 0x000e620008000a00 */
[----:B0-----:R-:W-:Y:S01]  /*0960*/  IMAD.WIDE R14, R0, 0x8, R14 ;  /* 0x00000008000e7825 */ /* 0x001fe200078e020e */
[----:B------:R-:W-:Y:S01]  /*0970*/  UMOV UR6, 0xb4e81b4f ;  /* 0xb4e81b4f00067882 */ /* 0x000fe20000000000 */
[----:B------:R-:W-:-:S04]  /*0980*/  UMOV UR7, 0x3f6b4e81 ;  /* 0x3f6b4e8100077882 */ /* 0x000fc80000000000 */
[----:B------:R-:W-:-:S08]  /*0990*/  DADD R2, R2, R6 ;  /* 0x0000000002027229 */ /* 0x000fd00000000006 */
[----:B------:R-:W-:-:S07]  /*09a0*/  DMUL R2, R2, UR6 ;  /* 0x0000000602027c28 */ /* 0x000fce0008000000 */
[----:B-1----:R-:W-:Y:S01]  /*09b0*/  STG.E.64 desc[UR4][R14.64], R2 ;  /* 0x000000020e007986 */ /* 0x002fe2000c101b04 */
[----:B------:R-:W-:Y:S05]  /*09c0*/  EXIT ;  /* 0x000000000000794d */ /* 0x000fea0003800000 */
.L_x_6:
[----:B------:R-:W-:-:S00]  /*09d0*/  BRA `(.L_x_6) ;  /* 0xfffffffc00fc7947 */ /* 0x000fc0000383ffff */
[----:B------:R-:W-:-:S00]  /*09e0*/  NOP ;  /* 0x0000000000007918 */ /* 0x000fc00000000000 */
        /* <DEDUP_REMOVED lines=9> */
.L_x_7:


//--------------------- .nv.shared.reserved.0     --------------------------
	.section	.nv.shared.reserved.0,"aw",@nobits
	.weak		__nv_reservedSMEM_offset_0_alias
	.size		__nv_reservedSMEM_offset_0_alias, 0, 64
	.other		__nv_reservedSMEM_offset_0_alias,@"STO_CUDA_RESERVED_SHARED STV_DEFAULT"
__nv_reservedSMEM_offset_0_alias:
	.zero		0
	.zero		64


//--------------------- .nv.constant0._Z14simpson_kernelPd --------------------------
	.section	.nv.constant0._Z14simpson_kernelPd,"a",@progbits
	.sectionflags	@""
	.align	4
.nv.constant0._Z14simpson_kernelPd:
	.zero		904


//--------------------- SYMBOLS --------------------------

	.type		.nv.reservedSmem.offset0,@object
	.size		.nv.reservedSmem.offset0,0x4
